	.headerflags	@"EF_CUDA_TEXMODE_UNIFIED EF_CUDA_64BIT_ADDRESS EF_CUDA_ACCELERATORS EF_CUDA_SM90 EF_CUDA_VIRTUAL_SM(EF_CUDA_SM90)"
	.elftype	@"ET_EXEC"


//--------------------- .nv.info                  --------------------------
	.section	.nv.info,"",@"SHT_CUDA_INFO"
	.align	4


	//----- nvinfo : EIATTR_REGCOUNT
	.align		4
        /*0000*/ 	.byte	0x04, 0x2f
        /*0002*/ 	.short	(.L_3 - .L_2)
	.align		4
.L_2:
        /*0004*/ 	.word	index@(triton_poi_fused__native_batch_norm_legit_no_training_relu_threshold_backward_4)
        /*0008*/ 	.word	0x00000016


	//----- nvinfo : EIATTR_MIN_STACK_SIZE
	.align		4
.L_3:
        /*000c*/ 	.byte	0x04, 0x12
        /*000e*/ 	.short	(.L_5 - .L_4)
	.align		4
.L_4:
        /*0010*/ 	.word	index@(triton_poi_fused__native_batch_norm_legit_no_training_relu_threshold_backward_4)
        /*0014*/ 	.word	0x00000000


	//----- nvinfo : EIATTR_FRAME_SIZE
	.align		4
.L_5:
        /*0018*/ 	.byte	0x04, 0x11
        /*001a*/ 	.short	(.L_7 - .L_6)
	.align		4
.L_6:
        /*001c*/ 	.word	index@(triton_poi_fused__native_batch_norm_legit_no_training_relu_threshold_backward_4)
        /*0020*/ 	.word	0x00000000


	//----- nvinfo : EIATTR_MIN_STACK_SIZE
	.align		4
.L_7:
        /*0024*/ 	.byte	0x04, 0x12
        /*0026*/ 	.short	(.L_9 - .L_8)
	.align		4
.L_8:
        /*0028*/ 	.word	index@(triton_poi_fused__native_batch_norm_legit_no_training_relu_threshold_backward_4)
        /*002c*/ 	.word	0x00000000
.L_9:


//--------------------- .nv.info.triton_poi_fused__native_batch_norm_legit_no_training_relu_threshold_backward_4 --------------------------
	.section	.nv.info.triton_poi_fused__native_batch_norm_legit_no_training_relu_threshold_backward_4,"",@"SHT_CUDA_INFO"
	.sectionflags	@""
	.align	4


	//----- nvinfo : EIATTR_CUDA_API_VERSION
	.align		4
        /*0000*/ 	.byte	0x04, 0x37
        /*0002*/ 	.short	(.L_11 - .L_10)
.L_10:
        /*0004*/ 	.word	0x0000007c


	//----- nvinfo : EIATTR_KPARAM_INFO
	.align		4
.L_11:
        /*0008*/ 	.byte	0x04, 0x17
        /*000a*/ 	.short	(.L_13 - .L_12)
.L_12:
        /*000c*/ 	.word	0x00000000
        /*0010*/ 	.short	0x0008
        /*0012*/ 	.short	0x003c
        /*0014*/ 	.byte	0x00, 0xf0, 0x11, 0x00


	//----- nvinfo : EIATTR_KPARAM_INFO
	.align		4
.L_13:
        /*0018*/ 	.byte	0x04, 0x17
        /*001a*/ 	.short	(.L_15 - .L_14)
.L_14:
        /*001c*/ 	.word	0x00000000
        /*0020*/ 	.short	0x0007
        /*0022*/ 	.short	0x0038
        /*0024*/ 	.byte	0x00, 0xf0, 0x11, 0x00


	//----- nvinfo : EIATTR_KPARAM_INFO
	.align		4
.L_15:
        /*0028*/ 	.byte	0x04, 0x17
        /*002a*/ 	.short	(.L_17 - .L_16)
.L_16:
        /*002c*/ 	.word	0x00000000
        /*0030*/ 	.short	0x0006
        /*0032*/ 	.short	0x0030
        /*0034*/ 	.byte	0x00, 0xf4, 0x21, 0x00


	//----- nvinfo : EIATTR_KPARAM_INFO
	.align		4
.L_17:
        /*0038*/ 	.byte	0x04, 0x17
        /*003a*/ 	.short	(.L_19 - .L_18)
.L_18:
        /*003c*/ 	.word	0x00000000
        /*0040*/ 	.short	0x0005
        /*0042*/ 	.short	0x0028
        /*0044*/ 	.byte	0x00, 0xf4, 0x21, 0x00


	//----- nvinfo : EIATTR_KPARAM_INFO
	.align		4
.L_19:
        /*0048*/ 	.byte	0x04, 0x17
        /*004a*/ 	.short	(.L_21 - .L_20)
.L_20:
        /*004c*/ 	.word	0x00000000
        /*0050*/ 	.short	0x0004
        /*0052*/ 	.short	0x0020
        /*0054*/ 	.byte	0x00, 0xf4, 0x21, 0x00


	//----- nvinfo : EIATTR_KPARAM_INFO
	.align		4
.L_21:
        /*0058*/ 	.byte	0x04, 0x17
        /*005a*/ 	.short	(.L_23 - .L_22)
.L_22:
        /*005c*/ 	.word	0x00000000
        /*0060*/ 	.short	0x0003
        /*0062*/ 	.short	0x0018
        /*0064*/ 	.byte	0x00, 0xf4, 0x21, 0x00


	//----- nvinfo : EIATTR_KPARAM_INFO
	.align		4
.L_23:
        /*0068*/ 	.byte	0x04, 0x17
        /*006a*/ 	.short	(.L_25 - .L_24)
.L_24:
        /*006c*/ 	.word	0x00000000
        /*0070*/ 	.short	0x0002
        /*0072*/ 	.short	0x0010
        /*0074*/ 	.byte	0x00, 0xf4, 0x21, 0x00


	//----- nvinfo : EIATTR_KPARAM_INFO
	.align		4
.L_25:
        /*0078*/ 	.byte	0x04, 0x17
        /*007a*/ 	.short	(.L_27 - .L_26)
.L_26:
        /*007c*/ 	.word	0x00000000
        /*0080*/ 	.short	0x0001
        /*0082*/ 	.short	0x0008
        /*0084*/ 	.byte	0x00, 0xf4, 0x21, 0x00


	//----- nvinfo : EIATTR_KPARAM_INFO
	.align		4
.L_27:
        /*0088*/ 	.byte	0x04, 0x17
        /*008a*/ 	.short	(.L_29 - .L_28)
.L_28:
        /*008c*/ 	.word	0x00000000
        /*0090*/ 	.short	0x0000
        /*0092*/ 	.short	0x0000
        /*0094*/ 	.byte	0x00, 0xf4, 0x21, 0x00


	//----- nvinfo : EIATTR_SPARSE_MMA_MASK
	.align		4
.L_29:
        /*0098*/ 	.byte	0x03, 0x50
        /*009a*/ 	.short	0x0000


	//----- nvinfo : EIATTR_MAXREG_COUNT
	.align		4
        /*009c*/ 	.byte	0x03, 0x1b
        /*009e*/ 	.short	0x00ff


	//----- nvinfo : EIATTR_EXIT_INSTR_OFFSETS
	.align		4
        /*00a0*/ 	.byte	0x04, 0x1c
        /*00a2*/ 	.short	(.L_31 - .L_30)


	//   ....[0]....
.L_30:
        /*00a4*/ 	.word	0x00000600


	//   ....[1]....
        /*00a8*/ 	.word	0x00000620


	//----- nvinfo : EIATTR_REQNTID
	.align		4
.L_31:
        /*00ac*/ 	.byte	0x04, 0x10
        /*00ae*/ 	.short	(.L_33 - .L_32)
.L_32:
        /*00b0*/ 	.word	0x00000080
        /*00b4*/ 	.word	0x00000001
        /*00b8*/ 	.word	0x00000001


	//----- nvinfo : EIATTR_CBANK_PARAM_SIZE
	.align		4
.L_33:
        /*00bc*/ 	.byte	0x03, 0x19
        /*00be*/ 	.short	0x0040


	//----- nvinfo : EIATTR_PARAM_CBANK
	.align		4
        /*00c0*/ 	.byte	0x04, 0x0a
        /*00c2*/ 	.short	(.L_35 - .L_34)
	.align		4
.L_34:
        /*00c4*/ 	.word	index@(.nv.constant0.triton_poi_fused__native_batch_norm_legit_no_training_relu_threshold_backward_4)
        /*00c8*/ 	.short	0x0210
        /*00ca*/ 	.short	0x0040


	//----- nvinfo : EIATTR_SW_WAR
	.align		4
.L_35:
        /*00cc*/ 	.byte	0x04, 0x36
        /*00ce*/ 	.short	(.L_37 - .L_36)
.L_36:
        /*00d0*/ 	.word	0x00000008
.L_37:


//--------------------- .nv.callgraph             --------------------------
	.section	.nv.callgraph,"",@"SHT_CUDA_CALLGRAPH"
	.align	4
	.sectionentsize	8
	.align		4
        /*0000*/ 	.word	0x00000000
	.align		4
        /*0004*/ 	.word	0xffffffff
	.align		4
        /*0008*/ 	.word	0x00000000
	.align		4
        /*000c*/ 	.word	0xfffffffe
	.align		4
        /*0010*/ 	.word	0x00000000
	.align		4
        /*0014*/ 	.word	0xfffffffd
	.align		4
        /*0018*/ 	.word	0x00000000
	.align		4
        /*001c*/ 	.word	0xfffffffc


//--------------------- .nv.constant4             --------------------------
	.section	.nv.constant4,"a",@progbits
	.align	8
	.align		8
.nv.constant4:
        /*0000*/ 	.dword	_$_str
	.align		8
        /*0008*/ 	.dword	_$_str_$_2


//--------------------- .text.triton_poi_fused__native_batch_norm_legit_no_training_relu_threshold_backward_4 --------------------------
	.section	.text.triton_poi_fused__native_batch_norm_legit_no_training_relu_threshold_backward_4,"ax",@progbits
	.sectionflags	@"SHF_BARRIERS=1"
	.align	128
        .global         triton_poi_fused__native_batch_norm_legit_no_training_relu_threshold_backward_4
        .type           triton_poi_fused__native_batch_norm_legit_no_training_relu_threshold_backward_4,@function
        .size           triton_poi_fused__native_batch_norm_legit_no_training_relu_threshold_backward_4,(.L_x_1 - triton_poi_fused__native_batch_norm_legit_no_training_relu_threshold_backward_4)
        .other          triton_poi_fused__native_batch_norm_legit_no_training_relu_threshold_backward_4,@"STO_CUDA_ENTRY STV_DEFAULT"
triton_poi_fused__native_batch_norm_legit_no_training_relu_threshold_backward_4:
.text.triton_poi_fused__native_batch_norm_legit_no_training_relu_threshold_backward_4:
[----:B------:R-:W0:Y:S01]  /*0000*/  LDC R1, c[0x0][0x28] ;  /* 0x00000a00ff017b82 */ /* 0x000e220000000800 */
[----:B------:R-:W1:Y:S07]  /*0010*/  S2R R12, SR_TID.X ;  /* 0x00000000000c7919 */ /* 0x000e6e0000002100 */
[----:B------:R-:W2:Y:S01]  /*0020*/  LDC.64 R4, c[0x0][0x220] ;  /* 0x00008800ff047b82 */ /* 0x000ea20000000a00 */
[----:B------:R-:W-:Y:S01]  /*0030*/  ULDC.64 UR6, c[0x0][0x208] ;  /* 0x0000820000067ab9 */ /* 0x000fe20000000a00 */
[----:B------:R-:W3:Y:S01]  /*0040*/  S2R R0, SR_CTAID.Y ;  /* 0x0000000000007919 */ /* 0x000ee20000002600 */
[----:B------:R-:W4:Y:S05]  /*0050*/  S2R R7, SR_CTAID.X ;  /* 0x0000000000077919 */ /* 0x000f2a0000002500 */
[----:B------:R-:W5:Y:S08]  /*0060*/  LDC.64 R14, c[0x0][0x218] ;  /* 0x00008600ff0e7b82 */ /* 0x000f700000000a00 */
[----:B------:R-:W4:Y:S08]  /*0070*/  LDC.64 R18, c[0x0][0x210] ;  /* 0x00008400ff127b82 */ /* 0x000f300000000a00 */
[----:B------:R-:W5:Y:S01]  /*0080*/  LDC.64 R8, c[0x0][0x228] ;  /* 0x00008a00ff087b82 */ /* 0x000f620000000a00 */
[----:B-1----:R-:W-:-:S07]  /*0090*/  IMAD.SHL.U32 R13, R12, 0x2, RZ ;  /* 0x000000020c0d7824 */ /* 0x002fce00078e00ff */
[----:B------:R-:W1:Y:S01]  /*00a0*/  LDC.64 R10, c[0x0][0x230] ;  /* 0x00008c00ff0a7b82 */ /* 0x000e620000000a00 */
[--C-:B---3--:R-:W-:Y:S02]  /*00b0*/  SHF.R.S32.HI R2, RZ, 0x17, R0.reuse ;  /* 0x00000017ff027819 */ /* 0x108fe40000011400 */
[----:B------:R-:W-:Y:S02]  /*00c0*/  LOP3.LUT R13, R13, 0xfe, RZ, 0xc0, !PT ;  /* 0x000000fe0d0d7812 */ /* 0x000fe400078ec0ff */
[----:B------:R-:W-:Y:S02]  /*00d0*/  SGXT R2, R2, 0x1 ;  /* 0x000000010202781a */ /* 0x000fe40000000200 */
[----:B------:R-:W-:-:S04]  /*00e0*/  PRMT R17, R13, 0x6540, R0 ;  /* 0x000065400d117816 */ /* 0x000fc80000000000 */
[----:B------:R-:W-:-:S04]  /*00f0*/  LEA.HI R2, R2, R17, RZ, 0x8 ;  /* 0x0000001102027211 */ /* 0x000fc800078f40ff */
[----:B------:R-:W-:-:S05]  /*0100*/  LOP3.LUT R6, R2, 0xffffff00, RZ, 0xc0, !PT ;  /* 0xffffff0002067812 */ /* 0x000fca00078ec0ff */
[----:B------:R-:W-:-:S04]  /*0110*/  IMAD.IADD R17, R17, 0x1, -R6 ;  /* 0x0000000111117824 */ /* 0x000fc800078e0a06 */
[----:B--2---:R-:W-:-:S06]  /*0120*/  IMAD.WIDE R4, R17, 0x4, R4 ;  /* 0x0000000411047825 */ /* 0x004fcc00078e0204 */
[----:B------:R-:W2:Y:S01]  /*0130*/  LDG.E.EL.64 R4, desc[UR6][R4.64] ;  /* 0x0000000604047981 */ /* 0x000ea2000c2e1b00 */
[----:B------:R-:W-:Y:S01]  /*0140*/  IMAD.SHL.U32 R2, R2, 0x10, RZ ;  /* 0x0000001002027824 */ /* 0x000fe200078e00ff */
[C---:B----4-:R-:W-:Y:S01]  /*0150*/  ISETP.GE.AND P0, PT, R7.reuse, 0x10, PT ;  /* 0x000000100700780c */ /* 0x050fe20003f06270 */
[----:B------:R-:W-:Y:S02]  /*0160*/  IMAD R6, R7, 0x100, R17 ;  /* 0x0000010007067824 */ /* 0x000fe400078e0211 */
[----:B-----5:R-:W-:Y:S01]  /*0170*/  IMAD.WIDE R14, R17, 0x4, R14 ;  /* 0x00000004110e7825 */ /* 0x020fe200078e020e */
[----:B------:R-:W-:-:S05]  /*0180*/  LOP3.LUT R3, R2, 0xfffff000, RZ, 0xc0, !PT ;  /* 0xfffff00002037812 */ /* 0x000fca00078ec0ff */
[----:B------:R-:W-:Y:S01]  /*0190*/  IMAD.IADD R6, R6, 0x1, R3 ;  /* 0x0000000106067824 */ /* 0x000fe200078e0203 */
[----:B------:R-:W-:Y:S01]  /*01a0*/  CS2R R2, SRZ ;  /* 0x0000000000027805 */ /* 0x000fe2000001ff00 */
[----:B------:R-:W3:Y:S02]  /*01b0*/  LDG.E.EL.64 R14, desc[UR6][R14.64] ;  /* 0x000000060e0e7981 */ /* 0x000ee4000c2e1b00 */
[----:B0-----:R-:W-:-:S05]  /*01c0*/  IMAD.WIDE R18, R6, 0x4, R18 ;  /* 0x0000000406127825 */ /* 0x001fca00078e0212 */
[----:B------:R-:W3:Y:S01]  /*01d0*/  @!P0 LDG.E.EL.64 R2, desc[UR6][R18.64] ;  /* 0x0000000612028981 */ /* 0x000ee2000c2e1b00 */
[----:B------:R-:W-:-:S04]  /*01e0*/  IMAD.WIDE R8, R17, 0x4, R8 ;  /* 0x0000000411087825 */ /* 0x000fc800078e0208 */
[----:B-1----:R-:W-:Y:S02]  /*01f0*/  IMAD.WIDE R10, R17, 0x4, R10 ;  /* 0x00000004110a7825 */ /* 0x002fe400078e020a */
[----:B------:R-:W4:Y:S04]  /*0200*/  LDG.E.EL.64 R8, desc[UR6][R8.64] ;  /* 0x0000000608087981 */ /* 0x000f28000c2e1b00 */
[----:B------:R-:W4:Y:S01]  /*0210*/  LDG.E.EL.64 R10, desc[UR6][R10.64] ;  /* 0x000000060a0a7981 */ /* 0x000f22000c2e1b00 */
[----:B------:R-:W0:Y:S01]  /*0220*/  S2UR UR5, SR_CgaCtaId ;  /* 0x00000000000579c3 */ /* 0x000e220000008800 */
[----:B------:R-:W-:Y:S02]  /*0230*/  UMOV UR4, 0x400 ;  /* 0x0000040000047882 */ /* 0x000fe40000000000 */
[----:B0-----:R-:W-:-:S06]  /*0240*/  UPRMT UR4, UR5, 0x654, UR4 ;  /* 0x0000065405047896 */ /* 0x001fcc0008000004 */
[----:B------:R-:W-:Y:S01]  /*0250*/  LEA R13, R13, UR4, 0x3 ;  /* 0x000000040d0d7c11 */ /* 0x000fe2000f8e18ff */
[----:B--2---:R-:W-:Y:S01]  /*0260*/  FADD R4, R4, 9.9999997473787516356e-06 ;  /* 0x3727c5ac04047421 */ /* 0x004fe20000000000 */
[----:B------:R-:W-:-:S03]  /*0270*/  FADD R5, R5, 9.9999997473787516356e-06 ;  /* 0x3727c5ac05057421 */ /* 0x000fc60000000000 */
[----:B------:R-:W0:Y:S08]  /*0280*/  MUFU.SQRT R16, R4 ;  /* 0x0000000400107308 */ /* 0x000e300000002000 */
[----:B------:R-:W1:Y:S01]  /*0290*/  MUFU.SQRT R17, R5 ;  /* 0x0000000500117308 */ /* 0x000e620000002000 */
[C---:B0-----:R-:W-:Y:S02]  /*02a0*/  FSETP.GT.AND P1, PT, R16.reuse, 8.50705917302346158658e+37, PT ;  /* 0x7e8000001000780b */ /* 0x041fe40003f24000 */
[----:B------:R-:W-:-:S02]  /*02b0*/  FSETP.GEU.AND P3, PT, R16, 1.175494350822287508e-38, PT ;  /* 0x008000001000780b */ /* 0x000fc40003f6e000 */
[C---:B-1----:R-:W-:Y:S02]  /*02c0*/  FSETP.GT.AND P2, PT, R17.reuse, 8.50705917302346158658e+37, PT ;  /* 0x7e8000001100780b */ /* 0x042fe40003f44000 */
[----:B------:R-:W-:-:S07]  /*02d0*/  FSETP.GEU.AND P4, PT, R17, 1.175494350822287508e-38, PT ;  /* 0x008000001100780b */ /* 0x000fce0003f8e000 */
[----:B------:R-:W-:Y:S01]  /*02e0*/  @P1 FMUL R16, R16, 0.25 ;  /* 0x3e80000010101820 */ /* 0x000fe20000400000 */
[----:B------:R-:W-:-:S03]  /*02f0*/  HFMA2.MMA R4, -RZ, RZ, 1.625, 0 ;  /* 0x3e800000ff047435 */ /* 0x000fc600000001ff */
[----:B------:R-:W-:Y:S01]  /*0300*/  @!P3 FMUL R16, R16, 16777216 ;  /* 0x4b8000001010b820 */ /* 0x000fe20000400000 */
[----:B------:R-:W-:-:S04]  /*0310*/  @P2 FMUL R17, R17, 0.25 ;  /* 0x3e80000011112820 */ /* 0x000fc80000400000 */
[----:B------:R-:W-:Y:S01]  /*0320*/  @!P4 FMUL R17, R17, 16777216 ;  /* 0x4b8000001111c820 */ /* 0x000fe20000400000 */
[----:B------:R-:W0:Y:S01]  /*0330*/  MUFU.RCP R16, R16 ;  /* 0x0000001000107308 */ /* 0x000e220000001000 */
[----:B------:R-:W-:-:S07]  /*0340*/  FSEL R5, R4, 1, P1 ;  /* 0x3f80000004057808 */ /* 0x000fce0000800000 */
[----:B------:R-:W1:Y:S01]  /*0350*/  MUFU.RCP R17, R17 ;  /* 0x0000001100117308 */ /* 0x000e620000001000 */
[----:B------:R-:W-:Y:S01]  /*0360*/  FSEL R4, R4, 1, P2 ;  /* 0x3f80000004047808 */ /* 0x000fe20001000000 */
[----:B------:R-:W-:-:S04]  /*0370*/  @!P3 FMUL R5, R5, 16777216 ;  /* 0x4b8000000505b820 */ /* 0x000fc80000400000 */
[----:B------:R-:W-:Y:S01]  /*0380*/  @!P4 FMUL R4, R4, 16777216 ;  /* 0x4b8000000404c820 */ /* 0x000fe20000400000 */
[----:B---3--:R-:W-:Y:S01]  /*0390*/  FADD R2, -R14, R2 ;  /* 0x000000020e027221 */ /* 0x008fe20000000100 */
[----:B0-----:R-:W-:Y:S01]  /*03a0*/  FMUL R5, R16, R5 ;  /* 0x0000000510057220 */ /* 0x001fe20000400000 */
[----:B------:R-:W-:Y:S01]  /*03b0*/  FADD R3, -R15, R3 ;  /* 0x000000030f037221 */ /* 0x000fe20000000100 */
[----:B-1----:R-:W-:Y:S02]  /*03c0*/  FMUL R4, R17, R4 ;  /* 0x0000000411047220 */ /* 0x002fe40000400000 */
[----:B------:R-:W-:Y:S02]  /*03d0*/  FMUL R5, R5, R2 ;  /* 0x0000000205057220 */ /* 0x000fe40000400000 */
[----:B------:R-:W-:Y:S02]  /*03e0*/  FMUL R4, R4, R3 ;  /* 0x0000000304047220 */ /* 0x000fe40000400000 */
[----:B----4-:R-:W-:-:S02]  /*03f0*/  FFMA R8, R8, R5, R10 ;  /* 0x0000000508087223 */ /* 0x010fc4000000000a */
[----:B------:R-:W-:-:S03]  /*0400*/  FFMA R4, R9, R4, R11 ;  /* 0x0000000409047223 */ /* 0x000fc6000000000b */
[----:B------:R-:W-:Y:S02]  /*0410*/  FSETP.GEU.AND P1, PT, R8, RZ, PT ;  /* 0x000000ff0800720b */ /* 0x000fe40003f2e000 */
[----:B------:R-:W-:Y:S02]  /*0420*/  FSETP.GEU.AND P2, PT, R4, RZ, PT ;  /* 0x000000ff0400720b */ /* 0x000fe40003f4e000 */
[----:B------:R-:W-:Y:S02]  /*0430*/  LOP3.LUT R5, R12, 0x7f, RZ, 0xc0, !PT ;  /* 0x0000007f0c057812 */ /* 0x000fe400078ec0ff */
[----:B------:R-:W-:Y:S02]  /*0440*/  FSEL R12, R8, RZ, P1 ;  /* 0x000000ff080c7208 */ /* 0x000fe40000800000 */
[----:B------:R-:W-:-:S03]  /*0450*/  FSEL R10, R4, RZ, P2 ;  /* 0x000000ff040a7208 */ /* 0x000fc60001000000 */
[----:B------:R-:W-:Y:S04]  /*0460*/  STS [R13], R12 ;  /* 0x0000000c0d007388 */ /* 0x000fe80000000800 */
[----:B------:R-:W-:Y:S01]  /*0470*/  STS [R13+0x8], R10 ;  /* 0x0000080a0d007388 */ /* 0x000fe20000000800 */
[C---:B------:R-:W-:Y:S02]  /*0480*/  LOP3.LUT R2, R5.reuse, 0x80, RZ, 0xfc, !PT ;  /* 0x0000008005027812 */ /* 0x040fe400078efcff */
[----:B------:R-:W-:Y:S01]  /*0490*/  LEA R8, R5, UR4, 0x3 ;  /* 0x0000000405087c11 */ /* 0x000fe2000f8e18ff */
[----:B------:R-:W-:Y:S01]  /*04a0*/  BAR.SYNC.DEFER_BLOCKING 0x0 ;  /* 0x0000000000007b1d */ /* 0x000fe20000010000 */
[----:B------:R-:W-:-:S07]  /*04b0*/  LEA R9, R2, UR4, 0x3 ;  /* 0x0000000402097c11 */ /* 0x000fce000f8e18ff */
[----:B------:R-:W0:Y:S01]  /*04c0*/  LDC.64 R2, c[0x0][0x238] ;  /* 0x00008e00ff027b82 */ /* 0x000e220000000a00 */
[----:B------:R-:W-:Y:S01]  /*04d0*/  IMAD.SHL.U32 R4, R0, 0x100, RZ ;  /* 0x0000010000047824 */ /* 0x000fe200078e00ff */
[----:B------:R-:W-:Y:S01]  /*04e0*/  FSETP.GTU.AND P2, PT, R12, RZ, PT ;  /* 0x000000ff0c00720b */ /* 0x000fe20003f4c000 */
[----:B------:R-:W-:Y:S01]  /*04f0*/  ULDC.64 UR4, c[0x0][0x240] ;  /* 0x0000900000047ab9 */ /* 0x000fe20000000a00 */
[----:B------:R-:W1:Y:S04]  /*0500*/  LDS R11, [R8] ;  /* 0x00000000080b7984 */ /* 0x000e680000000800 */
[----:B------:R2:W3:Y:S01]  /*0510*/  LDS R15, [R9] ;  /* 0x00000000090f7984 */ /* 0x0004e20000000800 */
[----:B------:R-:W-:Y:S02]  /*0520*/  PRMT R0, R5, 0x6540, R0 ;  /* 0x0000654005007816 */ /* 0x000fe40000000000 */
[----:B------:R-:W-:-:S02]  /*0530*/  LOP3.LUT R4, R4, 0x80, R5, 0xfe, !PT ;  /* 0x0000008004047812 */ /* 0x000fc400078efe05 */
[----:B------:R-:W-:Y:S01]  /*0540*/  FSETP.GTU.AND P1, PT, R10, RZ, PT ;  /* 0x000000ff0a00720b */ /* 0x000fe20003f2c000 */
[----:B------:R-:W-:Y:S01]  /*0550*/  IMAD R5, R0, 0x10, R7 ;  /* 0x0000001000057824 */ /* 0x000fe200078e0207 */
[----:B------:R-:W-:Y:S02]  /*0560*/  LEA R7, R4, R7, 0x4 ;  /* 0x0000000704077211 */ /* 0x000fe400078e20ff */
[----:B------:R-:W-:Y:S01]  /*0570*/  SEL R0, RZ, 0x1, P2 ;  /* 0x00000001ff007807 */ /* 0x000fe20001000000 */
[--C-:B0-----:R-:W-:Y:S01]  /*0580*/  IMAD.WIDE R4, R5, 0x4, R2.reuse ;  /* 0x0000000405047825 */ /* 0x101fe200078e0202 */
[----:B--2---:R-:W-:Y:S02]  /*0590*/  SEL R9, RZ, 0x100, P1 ;  /* 0x00000100ff097807 */ /* 0x004fe40000800000 */
[----:B------:R-:W-:Y:S01]  /*05a0*/  IADD3 R8, P1, R6, UR4, RZ ;  /* 0x0000000406087c10 */ /* 0x000fe2000ff3e0ff */
[----:B------:R-:W-:-:S04]  /*05b0*/  IMAD.WIDE R2, R7, 0x4, R2 ;  /* 0x0000000407027825 */ /* 0x000fc800078e0202 */
[----:B------:R-:W-:Y:S01]  /*05c0*/  IMAD.IADD R7, R0, 0x1, R9 ;  /* 0x0000000100077824 */ /* 0x000fe200078e0209 */
[----:B------:R-:W-:Y:S01]  /*05d0*/  LEA.HI.X.SX32 R9, R6, UR5, 0x1, P1 ;  /* 0x0000000506097c11 */ /* 0x000fe200088f0eff */
[----:B-1----:R0:W-:Y:S04]  /*05e0*/  @!P0 STG.E desc[UR6][R4.64], R11 ;  /* 0x0000000b04008986 */ /* 0x0021e8000c101906 */
[----:B---3--:R0:W-:Y:S02]  /*05f0*/  @!P0 STG.E desc[UR6][R2.64], R15 ;  /* 0x0000000f02008986 */ /* 0x0081e4000c101906 */
[----:B0-----:R-:W-:Y:S05]  /*0600*/  @P0 EXIT ;  /* 0x000000000000094d */ /* 0x001fea0003800000 */
[----:B------:R-:W-:Y:S01]  /*0610*/  STG.E.U16 desc[UR6][R8.64], R7 ;  /* 0x0000000708007986 */ /* 0x000fe2000c101506 */
[----:B------:R-:W-:Y:S05]  /*0620*/  EXIT ;  /* 0x000000000000794d */ /* 0x000fea0003800000 */
.L_x_0:
[----:B------:R-:W-:-:S00]  /*0630*/  BRA `(.L_x_0) ;  /* 0xfffffffc00fc7947 */ /* 0x000fc0000383ffff */
[----:B------:R-:W-:-:S00]  /*0640*/  NOP ;  /* 0x0000000000007918 */ /* 0x000fc00000000000 */
        /* <DEDUP_REMOVED lines=11> */
.L_x_1:


//--------------------- .nv.global.init           --------------------------
	.section	.nv.global.init,"aw",@progbits
.nv.global.init:
	.type		_$_str,@object
	.size		_$_str,(_$_str_$_2 - _$_str)
_$_str:
        /*0000*/ 	.byte	0x5f, 0x5f, 0x43, 0x55, 0x44, 0x41, 0x5f, 0x46, 0x54, 0x5a, 0x00
	.type		_$_str_$_2,@object
	.size		_$_str_$_2,(.L_1 - _$_str_$_2)
_$_str_$_2:
        /*000b*/ 	.byte	0x5f, 0x5f, 0x43, 0x55, 0x44, 0x41, 0x5f, 0x50, 0x52, 0x45, 0x43, 0x5f, 0x53, 0x51, 0x52, 0x54
        /*001b*/ 	.byte	0x00
.L_1:


//--------------------- .nv.shared.triton_poi_fused__native_batch_norm_legit_no_training_relu_threshold_backward_4 --------------------------
	.section	.nv.shared.triton_poi_fused__native_batch_norm_legit_no_training_relu_threshold_backward_4,"aw",@nobits
	.sectionflags	@""
	.align	16
	.zero		1024


//--------------------- .nv.constant0.triton_poi_fused__native_batch_norm_legit_no_training_relu_threshold_backward_4 --------------------------
	.section	.nv.constant0.triton_poi_fused__native_batch_norm_legit_no_training_relu_threshold_backward_4,"a",@progbits
	.sectionflags	@""
	.align	4
.nv.constant0.triton_poi_fused__native_batch_norm_legit_no_training_relu_threshold_backward_4:
	.zero		592
